//
// Generated by NVIDIA NVVM Compiler
//
// Compiler Build ID: CL-36424714
// Cuda compilation tools, release 13.0, V13.0.88
// Based on NVVM 20.0.0
//

.version 9.0
.target sm_100
.address_size 64

	// .globl	_Z15transformMatrixPiS_ii

.visible .entry _Z15transformMatrixPiS_ii(
	.param .u64 .ptr .align 1 _Z15transformMatrixPiS_ii_param_0,
	.param .u64 .ptr .align 1 _Z15transformMatrixPiS_ii_param_1,
	.param .u32 _Z15transformMatrixPiS_ii_param_2,
	.param .u32 _Z15transformMatrixPiS_ii_param_3
)
{
	.reg .pred 	%p<8>;
	.reg .b32 	%r<41>;
	.reg .b64 	%rd<9>;

	ld.param.u64 	%rd1, [_Z15transformMatrixPiS_ii_param_0];
	ld.param.u64 	%rd2, [_Z15transformMatrixPiS_ii_param_1];
	ld.param.u32 	%r22, [_Z15transformMatrixPiS_ii_param_2];
	ld.param.u32 	%r21, [_Z15transformMatrixPiS_ii_param_3];
	mov.u32 	%r23, %ctaid.y;
	mov.u32 	%r24, %ntid.y;
	mov.u32 	%r25, %tid.y;
	mad.lo.s32 	%r1, %r23, %r24, %r25;
	mov.u32 	%r26, %ctaid.x;
	mov.u32 	%r27, %ntid.x;
	mov.u32 	%r28, %tid.x;
	mad.lo.s32 	%r2, %r26, %r27, %r28;
	setp.ge.s32 	%p1, %r1, %r22;
	setp.ge.s32 	%p2, %r2, %r21;
	or.pred  	%p3, %p1, %p2;
	@%p3 bra 	$L__BB0_8;
	cvta.to.global.u64 	%rd3, %rd1;
	mad.lo.s32 	%r3, %r21, %r1, %r2;
	mul.wide.s32 	%rd4, %r3, 4;
	add.s64 	%rd5, %rd3, %rd4;
	ld.global.u32 	%r4, [%rd5];
	add.s32 	%r5, %r1, 1;
	and.b32  	%r6, %r5, 3;
	setp.lt.u32 	%p4, %r1, 3;
	mov.b32 	%r40, 1;
	@%p4 bra 	$L__BB0_4;
	mul.lo.s32 	%r32, %r4, %r4;
	mul.lo.s32 	%r7, %r32, %r32;
	and.b32  	%r33, %r5, -4;
	neg.s32 	%r34, %r33;
	mov.b32 	%r40, 1;
$L__BB0_3:
	mul.lo.s32 	%r40, %r40, %r7;
	add.s32 	%r34, %r34, 4;
	setp.ne.s32 	%p5, %r34, 0;
	@%p5 bra 	$L__BB0_3;
$L__BB0_4:
	setp.eq.s32 	%p6, %r6, 0;
	@%p6 bra 	$L__BB0_7;
	neg.s32 	%r38, %r6;
$L__BB0_6:
	.pragma "nounroll";
	mul.lo.s32 	%r40, %r40, %r4;
	add.s32 	%r38, %r38, 1;
	setp.ne.s32 	%p7, %r38, 0;
	@%p7 bra 	$L__BB0_6;
$L__BB0_7:
	cvta.to.global.u64 	%rd6, %rd2;
	add.s64 	%rd8, %rd6, %rd4;
	st.global.u32 	[%rd8], %r40;
$L__BB0_8:
	ret;

}


// ===== COMPILED SASS (sm_100) =====

	.target	sm_100

	.elftype	@"ET_EXEC"


//--------------------- .note.nv.tkinfo           --------------------------
	.section	.note.nv.tkinfo,"",@"SHT_NOTE"
	.sectionflags	@"SHF_NOTE_NV_TKINFO"
	.tkinfo
        /*0018*/ 	.word	0x00000002
        /*0030*/ 	.string	""
        /*0030*/ 	.string	"ptxas"
        /*0030*/ 	.string	"Cuda compilation tools, release 13.0, V13.0.88"
        /*0030*/ 	.string	"Build cuda_13.0.r13.0/compiler.36424714_0"
        /*0030*/ 	.string	"-arch sm_100 -m 64 "



//--------------------- .note.nv.cuinfo           --------------------------
	.section	.note.nv.cuinfo,"",@"SHT_NOTE"
	.sectionflags	@"SHF_NOTE_NV_CUINFO"
        /*0018*/ 	.short	0x0002
        /*001a*/ 	.short	0x0064
        /*001c*/ 	.short	0x0082
	.zero		2


//--------------------- .nv.info                  --------------------------
	.section	.nv.info,"",@"SHT_CUDA_INFO"
	.align	4


	//----- nvinfo : EIATTR_REGCOUNT
	.align		4
        /*0000*/ 	.byte	0x04, 0x2f
        /*0002*/ 	.short	(.L_1 - .L_0)
	.align		4
.L_0:
        /*0004*/ 	.word	index@(_Z15transformMatrixPiS_ii)
        /*0008*/ 	.word	0x0000000b


	//----- nvinfo : EIATTR_FRAME_SIZE
	.align		4
.L_1:
        /*000c*/ 	.byte	0x04, 0x11
        /*000e*/ 	.short	(.L_3 - .L_2)
	.align		4
.L_2:
        /*0010*/ 	.word	index@(_Z15transformMatrixPiS_ii)
        /*0014*/ 	.word	0x00000000


	//----- nvinfo : EIATTR_MIN_STACK_SIZE
	.align		4
.L_3:
        /*0018*/ 	.byte	0x04, 0x12
        /*001a*/ 	.short	(.L_5 - .L_4)
	.align		4
.L_4:
        /*001c*/ 	.word	index@(_Z15transformMatrixPiS_ii)
        /*0020*/ 	.word	0x00000000
.L_5:


//--------------------- .nv.compat                --------------------------
	.section	.nv.compat,"",@"SHT_CUDA_COMPAT_INFO"
	.align	4
        /*0000*/ 	.byte	0x02, 0x09, 0x00, 0x00, 0x02, 0x02, 0x01, 0x00, 0x02, 0x05, 0x05, 0x00, 0x03, 0x07, 0x01, 0x01
        /*0010*/ 	.byte	0x02, 0x03, 0x00, 0x00, 0x02, 0x06, 0x01, 0x00, 0x04, 0x0b, 0x08, 0x00, 0x09, 0x00, 0x00, 0x00
        /*0020*/ 	.byte	0x00, 0x00, 0x00, 0x00


//--------------------- .nv.info._Z15transformMatrixPiS_ii --------------------------
	.section	.nv.info._Z15transformMatrixPiS_ii,"",@"SHT_CUDA_INFO"
	.sectionflags	@""
	.align	4


	//----- nvinfo : EIATTR_CUDA_API_VERSION
	.align		4
        /*0000*/ 	.byte	0x04, 0x37
        /*0002*/ 	.short	(.L_7 - .L_6)
.L_6:
        /*0004*/ 	.word	0x00000082


	//----- nvinfo : EIATTR_KPARAM_INFO
	.align		4
.L_7:
        /*0008*/ 	.byte	0x04, 0x17
        /*000a*/ 	.short	(.L_9 - .L_8)
.L_8:
        /*000c*/ 	.word	0x00000000
        /*0010*/ 	.short	0x0003
        /*0012*/ 	.short	0x0014
        /*0014*/ 	.byte	0x00, 0xf0, 0x11, 0x00


	//----- nvinfo : EIATTR_KPARAM_INFO
	.align		4
.L_9:
        /*0018*/ 	.byte	0x04, 0x17
        /*001a*/ 	.short	(.L_11 - .L_10)
.L_10:
        /*001c*/ 	.word	0x00000000
        /*0020*/ 	.short	0x0002
        /*0022*/ 	.short	0x0010
        /*0024*/ 	.byte	0x00, 0xf0, 0x11, 0x00


	//----- nvinfo : EIATTR_KPARAM_INFO
	.align		4
.L_11:
        /*0028*/ 	.byte	0x04, 0x17
        /*002a*/ 	.short	(.L_13 - .L_12)
.L_12:
        /*002c*/ 	.word	0x00000000
        /*0030*/ 	.short	0x0001
        /*0032*/ 	.short	0x0008
        /*0034*/ 	.byte	0x00, 0xf5, 0x21, 0x00


	//----- nvinfo : EIATTR_KPARAM_INFO
	.align		4
.L_13:
        /*0038*/ 	.byte	0x04, 0x17
        /*003a*/ 	.short	(.L_15 - .L_14)
.L_14:
        /*003c*/ 	.word	0x00000000
        /*0040*/ 	.short	0x0000
        /*0042*/ 	.short	0x0000
        /*0044*/ 	.byte	0x00, 0xf5, 0x21, 0x00


	//----- nvinfo : EIATTR_SPARSE_MMA_MASK
	.align		4
.L_15:
        /*0048*/ 	.byte	0x03, 0x50
        /*004a*/ 	.short	0x0000


	//----- nvinfo : EIATTR_MAXREG_COUNT
	.align		4
        /*004c*/ 	.byte	0x03, 0x1b
        /*004e*/ 	.short	0x00ff


	//----- nvinfo : EIATTR_MERCURY_ISA_VERSION
	.align		4
        /*0050*/ 	.byte	0x03, 0x5f
        /*0052*/ 	.short	0x0101


	//----- nvinfo : EIATTR_VRC_CTA_INIT_COUNT
	.align		4
        /*0054*/ 	.byte	0x02, 0x4a
	.zero		1
	.zero		1


	//----- nvinfo : EIATTR_EXIT_INSTR_OFFSETS
	.align		4
        /*0058*/ 	.byte	0x04, 0x1c
        /*005a*/ 	.short	(.L_17 - .L_16)


	//   ....[0]....
.L_16:
        /*005c*/ 	.word	0x000000c0


	//   ....[1]....
        /*0060*/ 	.word	0x00000450


	//----- nvinfo : EIATTR_CRS_STACK_SIZE
	.align		4
.L_17:
        /*0064*/ 	.byte	0x04, 0x1e
        /*0066*/ 	.short	(.L_19 - .L_18)
.L_18:
        /*0068*/ 	.word	0x00000000


	//----- nvinfo : EIATTR_CBANK_PARAM_SIZE
	.align		4
.L_19:
        /*006c*/ 	.byte	0x03, 0x19
        /*006e*/ 	.short	0x0018


	//----- nvinfo : EIATTR_PARAM_CBANK
	.align		4
        /*0070*/ 	.byte	0x04, 0x0a
        /*0072*/ 	.short	(.L_21 - .L_20)
	.align		4
.L_20:
        /*0074*/ 	.word	index@(.nv.constant0._Z15transformMatrixPiS_ii)
        /*0078*/ 	.short	0x0380
        /*007a*/ 	.short	0x0018


	//----- nvinfo : EIATTR_SW_WAR
	.align		4
.L_21:
        /*007c*/ 	.byte	0x04, 0x36
        /*007e*/ 	.short	(.L_23 - .L_22)
.L_22:
        /*0080*/ 	.word	0x00000008
.L_23:


//--------------------- .nv.callgraph             --------------------------
	.section	.nv.callgraph,"",@"SHT_CUDA_CALLGRAPH"
	.align	4
	.sectionentsize	8
	.align		4
        /*0000*/ 	.word	0x00000000
	.align		4
        /*0004*/ 	.word	0xffffffff
	.align		4
        /*0008*/ 	.word	0x00000000
	.align		4
        /*000c*/ 	.word	0xfffffffe
	.align		4
        /*0010*/ 	.word	0x00000000
	.align		4
        /*0014*/ 	.word	0xfffffffd
	.align		4
        /*0018*/ 	.word	0x00000000
	.align		4
        /*001c*/ 	.word	0xfffffffc


//--------------------- .text._Z15transformMatrixPiS_ii --------------------------
	.section	.text._Z15transformMatrixPiS_ii,"ax",@progbits
	.align	128
        .global         _Z15transformMatrixPiS_ii
        .type           _Z15transformMatrixPiS_ii,@function
        .size           _Z15transformMatrixPiS_ii,(.L_x_10 - _Z15transformMatrixPiS_ii)
        .other          _Z15transformMatrixPiS_ii,@"STO_CUDA_ENTRY STV_DEFAULT"
_Z15transformMatrixPiS_ii:
.text._Z15transformMatrixPiS_ii:
[----:B------:R-:W-:Y:S01]  /*0000*/  LDC R1, c[0x0][0x37c] ;  /* 0x0000df00ff017b82 */ /* 0x000fe20000000800 */
[----:B------:R-:W0:Y:S07]  /*0010*/  S2R R2, SR_TID.X ;  /* 0x0000000000027919 */ /* 0x000e2e0000002100 */
[----:B------:R-:W1:Y:S01]  /*0020*/  LDC R0, c[0x0][0x364] ;  /* 0x0000d900ff007b82 */ /* 0x000e620000000800 */
[----:B------:R-:W2:Y:S01]  /*0030*/  LDCU.64 UR6, c[0x0][0x390] ;  /* 0x00007200ff0677ac */ /* 0x000ea20008000a00 */
[----:B------:R-:W1:Y:S06]  /*0040*/  S2R R3, SR_TID.Y ;  /* 0x0000000000037919 */ /* 0x000e6c0000002200 */
[----:B------:R-:W0:Y:S08]  /*0050*/  S2UR UR5, SR_CTAID.X ;  /* 0x00000000000579c3 */ /* 0x000e300000002500 */
[----:B------:R-:W0:Y:S08]  /*0060*/  LDC R5, c[0x0][0x360] ;  /* 0x0000d800ff057b82 */ /* 0x000e300000000800 */
[----:B------:R-:W1:Y:S01]  /*0070*/  S2UR UR4, SR_CTAID.Y ;  /* 0x00000000000479c3 */ /* 0x000e620000002600 */
[----:B0-----:R-:W-:-:S05]  /*0080*/  IMAD R5, R5, UR5, R2 ;  /* 0x0000000505057c24 */ /* 0x001fca000f8e0202 */
[----:B--2---:R-:W-:Y:S01]  /*0090*/  ISETP.GE.AND P0, PT, R5, UR7, PT ;  /* 0x0000000705007c0c */ /* 0x004fe2000bf06270 */
[----:B-1----:R-:W-:-:S05]  /*00a0*/  IMAD R0, R0, UR4, R3 ;  /* 0x0000000400007c24 */ /* 0x002fca000f8e0203 */
[----:B------:R-:W-:-:S13]  /*00b0*/  ISETP.GE.OR P0, PT, R0, UR6, P0 ;  /* 0x0000000600007c0c */ /* 0x000fda0008706670 */
[----:B------:R-:W-:Y:S05]  /*00c0*/  @P0 EXIT ;  /* 0x000000000000094d */ /* 0x000fea0003800000 */
[----:B------:R-:W0:Y:S01]  /*00d0*/  LDC.64 R2, c[0x0][0x380] ;  /* 0x0000e000ff027b82 */ /* 0x000e220000000a00 */
[----:B------:R-:W1:Y:S01]  /*00e0*/  LDCU.64 UR4, c[0x0][0x358] ;  /* 0x00006b00ff0477ac */ /* 0x000e620008000a00 */
[----:B------:R-:W-:-:S04]  /*00f0*/  IMAD R5, R0, UR7, R5 ;  /* 0x0000000700057c24 */ /* 0x000fc8000f8e0205 */
[----:B0-----:R-:W-:-:S05]  /*0100*/  IMAD.WIDE R2, R5, 0x4, R2 ;  /* 0x0000000405027825 */ /* 0x001fca00078e0202 */
[----:B-1----:R0:W5:Y:S01]  /*0110*/  LDG.E R4, desc[UR4][R2.64] ;  /* 0x0000000402047981 */ /* 0x002162000c1e1900 */
[C---:B------:R-:W-:Y:S01]  /*0120*/  ISETP.GE.U32.AND P0, PT, R0.reuse, 0x3, PT ;  /* 0x000000030000780c */ /* 0x040fe20003f06070 */
[----:B------:R-:W-:Y:S01]  /*0130*/  VIADD R0, R0, 0x1 ;  /* 0x0000000100007836 */ /* 0x000fe20000000000 */
[----:B------:R-:W-:Y:S01]  /*0140*/  BSSY.RECONVERGENT B0, `(.L_x_0) ;  /* 0x0000024000007945 */ /* 0x000fe20003800200 */
[----:B------:R-:W-:-:S03]  /*0150*/  HFMA2 R7, -RZ, RZ, 0, 5.9604644775390625e-08 ;  /* 0x00000001ff077431 */ /* 0x000fc600000001ff */
[----:B------:R-:W-:-:S07]  /*0160*/  LOP3.LUT R6, R0, 0x3, RZ, 0xc0, !PT ;  /* 0x0000000300067812 */ /* 0x000fce00078ec0ff */
[----:B0-----:R-:W-:Y:S05]  /*0170*/  @!P0 BRA `(.L_x_1) ;  /* 0x0000000000808947 */ /* 0x001fea0003800000 */
[----:B------:R-:W-:Y:S02]  /*0180*/  LOP3.LUT R0, R0, 0xfffffffc, RZ, 0xc0, !PT ;  /* 0xfffffffc00007812 */ /* 0x000fe400078ec0ff */
[----:B------:R-:W-:-:S03]  /*0190*/  MOV R7, 0x1 ;  /* 0x0000000100077802 */ /* 0x000fc60000000f00 */
[----:B------:R-:W-:Y:S02]  /*01a0*/  IMAD.MOV R2, RZ, RZ, -R0 ;  /* 0x000000ffff027224 */ /* 0x000fe400078e0a00 */
[----:B-----5:R-:W-:-:S03]  /*01b0*/  IMAD R0, R4, R4, RZ ;  /* 0x0000000404007224 */ /* 0x020fc600078e02ff */
[----:B------:R-:W-:Y:S01]  /*01c0*/  ISETP.GE.AND P0, PT, R2, RZ, PT ;  /* 0x000000ff0200720c */ /* 0x000fe20003f06270 */
[----:B------:R-:W-:-:S12]  /*01d0*/  IMAD R0, R0, R0, RZ ;  /* 0x0000000000007224 */ /* 0x000fd800078e02ff */
[----:B------:R-:W-:Y:S05]  /*01e0*/  @P0 BRA `(.L_x_2) ;  /* 0x0000000000540947 */ /* 0x000fea0003800000 */
[----:B------:R-:W-:Y:S01]  /*01f0*/  IMAD.MOV R3, RZ, RZ, -R2 ;  /* 0x000000ffff037224 */ /* 0x000fe200078e0a02 */
[----:B------:R-:W-:Y:S01]  /*0200*/  BSSY.RECONVERGENT B1, `(.L_x_3) ;  /* 0x000000b000017945 */ /* 0x000fe20003800200 */
[----:B------:R-:W-:-:S03]  /*0210*/  PLOP3.LUT P0, PT, PT, PT, PT, 0x80, 0x8 ;  /* 0x000000000008781c */ /* 0x000fc60003f0f070 */
[----:B------:R-:W-:-:S13]  /*0220*/  ISETP.GT.AND P1, PT, R3, 0xc, PT ;  /* 0x0000000c0300780c */ /* 0x000fda0003f24270 */
[----:B------:R-:W-:Y:S05]  /*0230*/  @!P1 BRA `(.L_x_4) ;  /* 0x00000000001c9947 */ /* 0x000fea0003800000 */
[----:B------:R-:W-:Y:S01]  /*0240*/  PLOP3.LUT P0, PT, PT, PT, PT, 0x8, 0x80 ;  /* 0x000000000080781c */ /* 0x000fe20003f0e170 */
[----:B------:R-:W-:-:S12]  /*0250*/  IMAD R8, R0, R0, RZ ;  /* 0x0000000000087224 */ /* 0x000fd800078e02ff */
.L_x_5:
[----:B------:R-:W-:Y:S01]  /*0260*/  IADD3 R2, PT, PT, R2, 0x10, RZ ;  /* 0x0000001002027810 */ /* 0x000fe20007ffe0ff */
[----:B------:R-:W-:-:S03]  /*0270*/  IMAD R7, R7, R8, RZ ;  /* 0x0000000807077224 */ /* 0x000fc600078e02ff */
[----:B------:R-:W-:Y:S01]  /*0280*/  ISETP.GE.AND P1, PT, R2, -0xc, PT ;  /* 0xfffffff40200780c */ /* 0x000fe20003f26270 */
[----:B------:R-:W-:-:S12]  /*0290*/  IMAD R7, R7, R8, RZ ;  /* 0x0000000807077224 */ /* 0x000fd800078e02ff */
[----:B------:R-:W-:Y:S05]  /*02a0*/  @!P1 BRA `(.L_x_5) ;  /* 0xfffffffc00ec9947 */ /* 0x000fea000383ffff */
.L_x_4:
[----:B------:R-:W-:Y:S05]  /*02b0*/  BSYNC.RECONVERGENT B1 ;  /* 0x0000000000017941 */ /* 0x000fea0003800200 */
.L_x_3:
[----:B------:R-:W-:-:S05]  /*02c0*/  IMAD.MOV R3, RZ, RZ, -R2 ;  /* 0x000000ffff037224 */ /* 0x000fca00078e0a02 */
[----:B------:R-:W-:-:S13]  /*02d0*/  ISETP.GT.AND P1, PT, R3, 0x4, PT ;  /* 0x000000040300780c */ /* 0x000fda0003f24270 */
[----:B------:R-:W-:Y:S01]  /*02e0*/  @P1 PLOP3.LUT P0, PT, PT, PT, PT, 0x8, 0x80 ;  /* 0x000000000080181c */ /* 0x000fe20003f0e170 */
[----:B------:R-:W-:Y:S01]  /*02f0*/  @P1 IMAD R3, R7, R0, RZ ;  /* 0x0000000007031224 */ /* 0x000fe200078e02ff */
[----:B------:R-:W-:-:S03]  /*0300*/  @P1 IADD3 R2, PT, PT, R2, 0x8, RZ ;  /* 0x0000000802021810 */ /* 0x000fc60007ffe0ff */
[----:B------:R-:W-:Y:S01]  /*0310*/  @P1 IMAD R7, R0, R3, RZ ;  /* 0x0000000300071224 */ /* 0x000fe200078e02ff */
[----:B------:R-:W-:-:S13]  /*0320*/  ISETP.NE.OR P0, PT, R2, RZ, P0 ;  /* 0x000000ff0200720c */ /* 0x000fda0000705670 */
[----:B------:R-:W-:Y:S05]  /*0330*/  @!P0 BRA `(.L_x_1) ;  /* 0x0000000000108947 */ /* 0x000fea0003800000 */
.L_x_2:
[----:B------:R-:W-:Y:S02]  /*0340*/  VIADD R2, R2, 0x4 ;  /* 0x0000000402027836 */ /* 0x000fe40000000000 */
[----:B------:R-:W-:-:S03]  /*0350*/  IMAD R7, R0, R7, RZ ;  /* 0x0000000700077224 */ /* 0x000fc600078e02ff */
[----:B------:R-:W-:-:S13]  /*0360*/  ISETP.NE.AND P0, PT, R2, RZ, PT ;  /* 0x000000ff0200720c */ /* 0x000fda0003f05270 */
[----:B------:R-:W-:Y:S05]  /*0370*/  @P0 BRA `(.L_x_2) ;  /* 0xfffffffc00f00947 */ /* 0x000fea000383ffff */
.L_x_1:
[----:B------:R-:W-:Y:S05]  /*0380*/  BSYNC.RECONVERGENT B0 ;  /* 0x0000000000007941 */ /* 0x000fea0003800200 */
.L_x_0:
[----:B------:R-:W0:Y:S01]  /*0390*/  LDC.64 R2, c[0x0][0x388] ;  /* 0x0000e200ff027b82 */ /* 0x000e220000000a00 */
[----:B------:R-:W-:Y:S01]  /*03a0*/  ISETP.NE.AND P0, PT, R6, RZ, PT ;  /* 0x000000ff0600720c */ /* 0x000fe20003f05270 */
[----:B------:R-:W-:Y:S01]  /*03b0*/  BSSY.RECONVERGENT B0, `(.L_x_6) ;  /* 0x0000008000007945 */ /* 0x000fe20003800200 */
[----:B0-----:R-:W-:-:S11]  /*03c0*/  IMAD.WIDE R2, R5, 0x4, R2 ;  /* 0x0000000405027825 */ /* 0x001fd600078e0202 */
[----:B------:R-:W-:Y:S05]  /*03d0*/  @!P0 BRA `(.L_x_7) ;  /* 0x0000000000148947 */ /* 0x000fea0003800000 */
[----:B------:R-:W-:-:S07]  /*03e0*/  IADD3 R6, PT, PT, -R6, RZ, RZ ;  /* 0x000000ff06067210 */ /* 0x000fce0007ffe1ff */
.L_x_8:
[----:B------:R-:W-:Y:S02]  /*03f0*/  VIADD R6, R6, 0x1 ;  /* 0x0000000106067836 */ /* 0x000fe40000000000 */
[----:B-----5:R-:W-:-:S03]  /*0400*/  IMAD R7, R4, R7, RZ ;  /* 0x0000000704077224 */ /* 0x020fc600078e02ff */
[----:B------:R-:W-:-:S13]  /*0410*/  ISETP.NE.AND P0, PT, R6, RZ, PT ;  /* 0x000000ff0600720c */ /* 0x000fda0003f05270 */
[----:B------:R-:W-:Y:S05]  /*0420*/  @P0 BRA `(.L_x_8) ;  /* 0xfffffffc00f00947 */ /* 0x000fea000383ffff */
.L_x_7:
[----:B------:R-:W-:Y:S05]  /*0430*/  BSYNC.RECONVERGENT B0 ;  /* 0x0000000000007941 */ /* 0x000fea0003800200 */
.L_x_6:
[----:B------:R-:W-:Y:S01]  /*0440*/  STG.E desc[UR4][R2.64], R7 ;  /* 0x0000000702007986 */ /* 0x000fe2000c101904 */
[----:B------:R-:W-:Y:S05]  /*0450*/  EXIT ;  /* 0x000000000000794d */ /* 0x000fea0003800000 */
.L_x_9:
[----:B------:R-:W-:-:S00]  /*0460*/  BRA `(.L_x_9) ;  /* 0xfffffffc00fc7947 */ /* 0x000fc0000383ffff */
[----:B------:R-:W-:-:S00]  /*0470*/  NOP ;  /* 0x0000000000007918 */ /* 0x000fc00000000000 */
        /* <DEDUP_REMOVED lines=8> */
.L_x_10:


//--------------------- .nv.shared.reserved.0     --------------------------
	.section	.nv.shared.reserved.0,"aw",@nobits
	.weak		__nv_reservedSMEM_offset_0_alias
	.size		__nv_reservedSMEM_offset_0_alias, 0, 64
	.other		__nv_reservedSMEM_offset_0_alias,@"STO_CUDA_RESERVED_SHARED STV_DEFAULT"
__nv_reservedSMEM_offset_0_alias:
	.zero		0
	.zero		64


//--------------------- .nv.constant0._Z15transformMatrixPiS_ii --------------------------
	.section	.nv.constant0._Z15transformMatrixPiS_ii,"a",@progbits
	.sectionflags	@""
	.align	4
.nv.constant0._Z15transformMatrixPiS_ii:
	.zero		920


//--------------------- SYMBOLS --------------------------

	.type		.nv.reservedSmem.offset0,@object
	.size		.nv.reservedSmem.offset0,0x4
